//
// Generated by NVIDIA NVVM Compiler
//
// Compiler Build ID: CL-36424714
// Cuda compilation tools, release 13.0, V13.0.88
// Based on NVVM 20.0.0
//

.version 9.0
.target sm_100
.address_size 64

	// .globl	_Z9warmingupPf

.visible .entry _Z9warmingupPf(
	.param .u64 .ptr .align 1 _Z9warmingupPf_param_0
)
{
	.reg .pred 	%p<2>;
	.reg .b32 	%r<10>;
	.reg .b32 	%f<2>;
	.reg .b64 	%rd<5>;

	ld.param.u64 	%rd1, [_Z9warmingupPf_param_0];
	cvta.to.global.u64 	%rd2, %rd1;
	mov.u32 	%r1, %ctaid.x;
	mov.u32 	%r2, %ntid.x;
	mov.u32 	%r3, %tid.x;
	mad.lo.s32 	%r4, %r1, %r2, %r3;
	shr.s32 	%r5, %r4, 31;
	shr.u32 	%r6, %r5, 27;
	add.s32 	%r7, %r4, %r6;
	shr.u32 	%r8, %r7, 5;
	and.b32  	%r9, %r8, 1;
	setp.eq.b32 	%p1, %r9, 1;
	selp.f32 	%f1, 0f43480000, 0f42C80000, %p1;
	mul.wide.s32 	%rd3, %r4, 4;
	add.s64 	%rd4, %rd2, %rd3;
	st.global.f32 	[%rd4], %f1;
	ret;

}
	// .globl	_Z11mathKernel1Pf
.visible .entry _Z11mathKernel1Pf(
	.param .u64 .ptr .align 1 _Z11mathKernel1Pf_param_0
)
{
	.reg .pred 	%p<2>;
	.reg .b32 	%r<6>;
	.reg .b32 	%f<2>;
	.reg .b64 	%rd<5>;

	ld.param.u64 	%rd1, [_Z11mathKernel1Pf_param_0];
	cvta.to.global.u64 	%rd2, %rd1;
	mov.u32 	%r1, %ctaid.x;
	mov.u32 	%r2, %ntid.x;
	mov.u32 	%r3, %tid.x;
	mad.lo.s32 	%r4, %r1, %r2, %r3;
	and.b32  	%r5, %r4, 1;
	setp.eq.b32 	%p1, %r5, 1;
	selp.f32 	%f1, 0f43480000, 0f42C80000, %p1;
	mul.wide.s32 	%rd3, %r4, 4;
	add.s64 	%rd4, %rd2, %rd3;
	st.global.f32 	[%rd4], %f1;
	ret;

}
	// .globl	_Z11mathKernel2Pf
.visible .entry _Z11mathKernel2Pf(
	.param .u64 .ptr .align 1 _Z11mathKernel2Pf_param_0
)
{
	.reg .pred 	%p<2>;
	.reg .b32 	%r<10>;
	.reg .b32 	%f<2>;
	.reg .b64 	%rd<5>;

	ld.param.u64 	%rd1, [_Z11mathKernel2Pf_param_0];
	cvta.to.global.u64 	%rd2, %rd1;
	mov.u32 	%r1, %ctaid.x;
	mov.u32 	%r2, %ntid.x;
	mov.u32 	%r3, %tid.x;
	mad.lo.s32 	%r4, %r1, %r2, %r3;
	shr.s32 	%r5, %r4, 31;
	shr.u32 	%r6, %r5, 27;
	add.s32 	%r7, %r4, %r6;
	shr.u32 	%r8, %r7, 5;
	and.b32  	%r9, %r8, 1;
	setp.eq.b32 	%p1, %r9, 1;
	selp.f32 	%f1, 0f43480000, 0f42C80000, %p1;
	mul.wide.s32 	%rd3, %r4, 4;
	add.s64 	%rd4, %rd2, %rd3;
	st.global.f32 	[%rd4], %f1;
	ret;

}
	// .globl	_Z11mathKernel3Pf
.visible .entry _Z11mathKernel3Pf(
	.param .u64 .ptr .align 1 _Z11mathKernel3Pf_param_0
)
{
	.reg .b32 	%r<6>;
	.reg .b64 	%rd<5>;

	ld.param.u64 	%rd1, [_Z11mathKernel3Pf_param_0];
	cvta.to.global.u64 	%rd2, %rd1;
	mov.u32 	%r1, %ctaid.x;
	mov.u32 	%r2, %ntid.x;
	mov.u32 	%r3, %tid.x;
	mad.lo.s32 	%r4, %r1, %r2, %r3;
	mul.wide.s32 	%rd3, %r4, 4;
	add.s64 	%rd4, %rd2, %rd3;
	mov.b32 	%r5, 1120403456;
	st.global.u32 	[%rd4], %r5;
	ret;

}


// ===== COMPILED SASS (sm_100) =====

	.target	sm_100

	.elftype	@"ET_EXEC"


//--------------------- .note.nv.tkinfo           --------------------------
	.section	.note.nv.tkinfo,"",@"SHT_NOTE"
	.sectionflags	@"SHF_NOTE_NV_TKINFO"
	.tkinfo
        /*0018*/ 	.word	0x00000002
        /*0030*/ 	.string	""
        /*0030*/ 	.string	"ptxas"
        /*0030*/ 	.string	"Cuda compilation tools, release 13.0, V13.0.88"
        /*0030*/ 	.string	"Build cuda_13.0.r13.0/compiler.36424714_0"
        /*0030*/ 	.string	"-arch sm_100 -m 64 "



//--------------------- .note.nv.cuinfo           --------------------------
	.section	.note.nv.cuinfo,"",@"SHT_NOTE"
	.sectionflags	@"SHF_NOTE_NV_CUINFO"
        /*0018*/ 	.short	0x0002
        /*001a*/ 	.short	0x0064
        /*001c*/ 	.short	0x0082
	.zero		2


//--------------------- .nv.info                  --------------------------
	.section	.nv.info,"",@"SHT_CUDA_INFO"
	.align	4


	//----- nvinfo : EIATTR_REGCOUNT
	.align		4
        /*0000*/ 	.byte	0x04, 0x2f
        /*0002*/ 	.short	(.L_1 - .L_0)
	.align		4
.L_0:
        /*0004*/ 	.word	index@(_Z9warmingupPf)
        /*0008*/ 	.word	0x00000008


	//----- nvinfo : EIATTR_FRAME_SIZE
	.align		4
.L_1:
        /*000c*/ 	.byte	0x04, 0x11
        /*000e*/ 	.short	(.L_3 - .L_2)
	.align		4
.L_2:
        /*0010*/ 	.word	index@(_Z9warmingupPf)
        /*0014*/ 	.word	0x00000000


	//----- nvinfo : EIATTR_REGCOUNT
	.align		4
.L_3:
        /*0018*/ 	.byte	0x04, 0x2f
        /*001a*/ 	.short	(.L_5 - .L_4)
	.align		4
.L_4:
        /*001c*/ 	.word	index@(_Z11mathKernel1Pf)
        /*0020*/ 	.word	0x00000008


	//----- nvinfo : EIATTR_FRAME_SIZE
	.align		4
.L_5:
        /*0024*/ 	.byte	0x04, 0x11
        /*0026*/ 	.short	(.L_7 - .L_6)
	.align		4
.L_6:
        /*0028*/ 	.word	index@(_Z11mathKernel1Pf)
        /*002c*/ 	.word	0x00000000


	//----- nvinfo : EIATTR_REGCOUNT
	.align		4
.L_7:
        /*0030*/ 	.byte	0x04, 0x2f
        /*0032*/ 	.short	(.L_9 - .L_8)
	.align		4
.L_8:
        /*0034*/ 	.word	index@(_Z11mathKernel2Pf)
        /*0038*/ 	.word	0x00000008


	//----- nvinfo : EIATTR_FRAME_SIZE
	.align		4
.L_9:
        /*003c*/ 	.byte	0x04, 0x11
        /*003e*/ 	.short	(.L_11 - .L_10)
	.align		4
.L_10:
        /*0040*/ 	.word	index@(_Z11mathKernel2Pf)
        /*0044*/ 	.word	0x00000000


	//----- nvinfo : EIATTR_REGCOUNT
	.align		4
.L_11:
        /*0048*/ 	.byte	0x04, 0x2f
        /*004a*/ 	.short	(.L_13 - .L_12)
	.align		4
.L_12:
        /*004c*/ 	.word	index@(_Z11mathKernel3Pf)
        /*0050*/ 	.word	0x0000000a


	//----- nvinfo : EIATTR_FRAME_SIZE
	.align		4
.L_13:
        /*0054*/ 	.byte	0x04, 0x11
        /*0056*/ 	.short	(.L_15 - .L_14)
	.align		4
.L_14:
        /*0058*/ 	.word	index@(_Z11mathKernel3Pf)
        /*005c*/ 	.word	0x00000000


	//----- nvinfo : EIATTR_MIN_STACK_SIZE
	.align		4
.L_15:
        /*0060*/ 	.byte	0x04, 0x12
        /*0062*/ 	.short	(.L_17 - .L_16)
	.align		4
.L_16:
        /*0064*/ 	.word	index@(_Z11mathKernel3Pf)
        /*0068*/ 	.word	0x00000000


	//----- nvinfo : EIATTR_MIN_STACK_SIZE
	.align		4
.L_17:
        /*006c*/ 	.byte	0x04, 0x12
        /*006e*/ 	.short	(.L_19 - .L_18)
	.align		4
.L_18:
        /*0070*/ 	.word	index@(_Z11mathKernel2Pf)
        /*0074*/ 	.word	0x00000000


	//----- nvinfo : EIATTR_MIN_STACK_SIZE
	.align		4
.L_19:
        /*0078*/ 	.byte	0x04, 0x12
        /*007a*/ 	.short	(.L_21 - .L_20)
	.align		4
.L_20:
        /*007c*/ 	.word	index@(_Z11mathKernel1Pf)
        /*0080*/ 	.word	0x00000000


	//----- nvinfo : EIATTR_MIN_STACK_SIZE
	.align		4
.L_21:
        /*0084*/ 	.byte	0x04, 0x12
        /*0086*/ 	.short	(.L_23 - .L_22)
	.align		4
.L_22:
        /*0088*/ 	.word	index@(_Z9warmingupPf)
        /*008c*/ 	.word	0x00000000
.L_23:


//--------------------- .nv.compat                --------------------------
	.section	.nv.compat,"",@"SHT_CUDA_COMPAT_INFO"
	.align	4
        /*0000*/ 	.byte	0x02, 0x09, 0x00, 0x00, 0x02, 0x02, 0x01, 0x00, 0x02, 0x05, 0x05, 0x00, 0x03, 0x07, 0x01, 0x01
        /*0010*/ 	.byte	0x02, 0x03, 0x00, 0x00, 0x02, 0x06, 0x01, 0x00, 0x04, 0x0b, 0x08, 0x00, 0x09, 0x00, 0x00, 0x00
        /*0020*/ 	.byte	0x00, 0x00, 0x00, 0x00


//--------------------- .nv.info._Z11mathKernel3Pf --------------------------
	.section	.nv.info._Z11mathKernel3Pf,"",@"SHT_CUDA_INFO"
	.sectionflags	@""
	.align	4


	//----- nvinfo : EIATTR_CUDA_API_VERSION
	.align		4
        /*0000*/ 	.byte	0x04, 0x37
        /*0002*/ 	.short	(.L_25 - .L_24)
.L_24:
        /*0004*/ 	.word	0x00000082


	//----- nvinfo : EIATTR_KPARAM_INFO
	.align		4
.L_25:
        /*0008*/ 	.byte	0x04, 0x17
        /*000a*/ 	.short	(.L_27 - .L_26)
.L_26:
        /*000c*/ 	.word	0x00000000
        /*0010*/ 	.short	0x0000
        /*0012*/ 	.short	0x0000
        /*0014*/ 	.byte	0x00, 0xf5, 0x21, 0x00


	//----- nvinfo : EIATTR_SPARSE_MMA_MASK
	.align		4
.L_27:
        /*0018*/ 	.byte	0x03, 0x50
        /*001a*/ 	.short	0x0000


	//----- nvinfo : EIATTR_MAXREG_COUNT
	.align		4
        /*001c*/ 	.byte	0x03, 0x1b
        /*001e*/ 	.short	0x00ff


	//----- nvinfo : EIATTR_MERCURY_ISA_VERSION
	.align		4
        /*0020*/ 	.byte	0x03, 0x5f
        /*0022*/ 	.short	0x0101


	//----- nvinfo : EIATTR_VRC_CTA_INIT_COUNT
	.align		4
        /*0024*/ 	.byte	0x02, 0x4a
	.zero		1
	.zero		1


	//----- nvinfo : EIATTR_EXIT_INSTR_OFFSETS
	.align		4
        /*0028*/ 	.byte	0x04, 0x1c
        /*002a*/ 	.short	(.L_29 - .L_28)


	//   ....[0]....
.L_28:
        /*002c*/ 	.word	0x000000a0


	//----- nvinfo : EIATTR_CBANK_PARAM_SIZE
	.align		4
.L_29:
        /*0030*/ 	.byte	0x03, 0x19
        /*0032*/ 	.short	0x0008


	//----- nvinfo : EIATTR_PARAM_CBANK
	.align		4
        /*0034*/ 	.byte	0x04, 0x0a
        /*0036*/ 	.short	(.L_31 - .L_30)
	.align		4
.L_30:
        /*0038*/ 	.word	index@(.nv.constant0._Z11mathKernel3Pf)
        /*003c*/ 	.short	0x0380
        /*003e*/ 	.short	0x0008


	//----- nvinfo : EIATTR_SW_WAR
	.align		4
.L_31:
        /*0040*/ 	.byte	0x04, 0x36
        /*0042*/ 	.short	(.L_33 - .L_32)
.L_32:
        /*0044*/ 	.word	0x00000008
.L_33:


//--------------------- .nv.info._Z11mathKernel2Pf --------------------------
	.section	.nv.info._Z11mathKernel2Pf,"",@"SHT_CUDA_INFO"
	.sectionflags	@""
	.align	4


	//----- nvinfo : EIATTR_CUDA_API_VERSION
	.align		4
        /*0000*/ 	.byte	0x04, 0x37
        /*0002*/ 	.short	(.L_35 - .L_34)
.L_34:
        /*0004*/ 	.word	0x00000082


	//----- nvinfo : EIATTR_KPARAM_INFO
	.align		4
.L_35:
        /*0008*/ 	.byte	0x04, 0x17
        /*000a*/ 	.short	(.L_37 - .L_36)
.L_36:
        /*000c*/ 	.word	0x00000000
        /*0010*/ 	.short	0x0000
        /*0012*/ 	.short	0x0000
        /*0014*/ 	.byte	0x00, 0xf5, 0x21, 0x00


	//----- nvinfo : EIATTR_SPARSE_MMA_MASK
	.align		4
.L_37:
        /*0018*/ 	.byte	0x03, 0x50
        /*001a*/ 	.short	0x0000


	//----- nvinfo : EIATTR_MAXREG_COUNT
	.align		4
        /*001c*/ 	.byte	0x03, 0x1b
        /*001e*/ 	.short	0x00ff


	//----- nvinfo : EIATTR_MERCURY_ISA_VERSION
	.align		4
        /*0020*/ 	.byte	0x03, 0x5f
        /*0022*/ 	.short	0x0101


	//----- nvinfo : EIATTR_VRC_CTA_INIT_COUNT
	.align		4
        /*0024*/ 	.byte	0x02, 0x4a
	.zero		1
	.zero		1


	//----- nvinfo : EIATTR_EXIT_INSTR_OFFSETS
	.align		4
        /*0028*/ 	.byte	0x04, 0x1c
        /*002a*/ 	.short	(.L_39 - .L_38)


	//   ....[0]....
.L_38:
        /*002c*/ 	.word	0x00000100


	//----- nvinfo : EIATTR_CBANK_PARAM_SIZE
	.align		4
.L_39:
        /*0030*/ 	.byte	0x03, 0x19
        /*0032*/ 	.short	0x0008


	//----- nvinfo : EIATTR_PARAM_CBANK
	.align		4
        /*0034*/ 	.byte	0x04, 0x0a
        /*0036*/ 	.short	(.L_41 - .L_40)
	.align		4
.L_40:
        /*0038*/ 	.word	index@(.nv.constant0._Z11mathKernel2Pf)
        /*003c*/ 	.short	0x0380
        /*003e*/ 	.short	0x0008


	//----- nvinfo : EIATTR_SW_WAR
	.align		4
.L_41:
        /*0040*/ 	.byte	0x04, 0x36
        /*0042*/ 	.short	(.L_43 - .L_42)
.L_42:
        /*0044*/ 	.word	0x00000008
.L_43:


//--------------------- .nv.info._Z11mathKernel1Pf --------------------------
	.section	.nv.info._Z11mathKernel1Pf,"",@"SHT_CUDA_INFO"
	.sectionflags	@""
	.align	4


	//----- nvinfo : EIATTR_CUDA_API_VERSION
	.align		4
        /*0000*/ 	.byte	0x04, 0x37
        /*0002*/ 	.short	(.L_45 - .L_44)
.L_44:
        /*0004*/ 	.word	0x00000082


	//----- nvinfo : EIATTR_KPARAM_INFO
	.align		4
.L_45:
        /*0008*/ 	.byte	0x04, 0x17
        /*000a*/ 	.short	(.L_47 - .L_46)
.L_46:
        /*000c*/ 	.word	0x00000000
        /*0010*/ 	.short	0x0000
        /*0012*/ 	.short	0x0000
        /*0014*/ 	.byte	0x00, 0xf5, 0x21, 0x00


	//----- nvinfo : EIATTR_SPARSE_MMA_MASK
	.align		4
.L_47:
        /*0018*/ 	.byte	0x03, 0x50
        /*001a*/ 	.short	0x0000


	//----- nvinfo : EIATTR_MAXREG_COUNT
	.align		4
        /*001c*/ 	.byte	0x03, 0x1b
        /*001e*/ 	.short	0x00ff


	//----- nvinfo : EIATTR_MERCURY_ISA_VERSION
	.align		4
        /*0020*/ 	.byte	0x03, 0x5f
        /*0022*/ 	.short	0x0101


	//----- nvinfo : EIATTR_VRC_CTA_INIT_COUNT
	.align		4
        /*0024*/ 	.byte	0x02, 0x4a
	.zero		1
	.zero		1


	//----- nvinfo : EIATTR_EXIT_INSTR_OFFSETS
	.align		4
        /*0028*/ 	.byte	0x04, 0x1c
        /*002a*/ 	.short	(.L_49 - .L_48)


	//   ....[0]....
.L_48:
        /*002c*/ 	.word	0x000000d0


	//----- nvinfo : EIATTR_CBANK_PARAM_SIZE
	.align		4
.L_49:
        /*0030*/ 	.byte	0x03, 0x19
        /*0032*/ 	.short	0x0008


	//----- nvinfo : EIATTR_PARAM_CBANK
	.align		4
        /*0034*/ 	.byte	0x04, 0x0a
        /*0036*/ 	.short	(.L_51 - .L_50)
	.align		4
.L_50:
        /*0038*/ 	.word	index@(.nv.constant0._Z11mathKernel1Pf)
        /*003c*/ 	.short	0x0380
        /*003e*/ 	.short	0x0008


	//----- nvinfo : EIATTR_SW_WAR
	.align		4
.L_51:
        /*0040*/ 	.byte	0x04, 0x36
        /*0042*/ 	.short	(.L_53 - .L_52)
.L_52:
        /*0044*/ 	.word	0x00000008
.L_53:


//--------------------- .nv.info._Z9warmingupPf   --------------------------
	.section	.nv.info._Z9warmingupPf,"",@"SHT_CUDA_INFO"
	.sectionflags	@""
	.align	4


	//----- nvinfo : EIATTR_CUDA_API_VERSION
	.align		4
        /*0000*/ 	.byte	0x04, 0x37
        /*0002*/ 	.short	(.L_55 - .L_54)
.L_54:
        /*0004*/ 	.word	0x00000082


	//----- nvinfo : EIATTR_KPARAM_INFO
	.align		4
.L_55:
        /*0008*/ 	.byte	0x04, 0x17
        /*000a*/ 	.short	(.L_57 - .L_56)
.L_56:
        /*000c*/ 	.word	0x00000000
        /*0010*/ 	.short	0x0000
        /*0012*/ 	.short	0x0000
        /*0014*/ 	.byte	0x00, 0xf5, 0x21, 0x00


	//----- nvinfo : EIATTR_SPARSE_MMA_MASK
	.align		4
.L_57:
        /*0018*/ 	.byte	0x03, 0x50
        /*001a*/ 	.short	0x0000


	//----- nvinfo : EIATTR_MAXREG_COUNT
	.align		4
        /*001c*/ 	.byte	0x03, 0x1b
        /*001e*/ 	.short	0x00ff


	//----- nvinfo : EIATTR_MERCURY_ISA_VERSION
	.align		4
        /*0020*/ 	.byte	0x03, 0x5f
        /*0022*/ 	.short	0x0101


	//----- nvinfo : EIATTR_VRC_CTA_INIT_COUNT
	.align		4
        /*0024*/ 	.byte	0x02, 0x4a
	.zero		1
	.zero		1


	//----- nvinfo : EIATTR_EXIT_INSTR_OFFSETS
	.align		4
        /*0028*/ 	.byte	0x04, 0x1c
        /*002a*/ 	.short	(.L_59 - .L_58)


	//   ....[0]....
.L_58:
        /*002c*/ 	.word	0x00000100


	//----- nvinfo : EIATTR_CBANK_PARAM_SIZE
	.align		4
.L_59:
        /*0030*/ 	.byte	0x03, 0x19
        /*0032*/ 	.short	0x0008


	//----- nvinfo : EIATTR_PARAM_CBANK
	.align		4
        /*0034*/ 	.byte	0x04, 0x0a
        /*0036*/ 	.short	(.L_61 - .L_60)
	.align		4
.L_60:
        /*0038*/ 	.word	index@(.nv.constant0._Z9warmingupPf)
        /*003c*/ 	.short	0x0380
        /*003e*/ 	.short	0x0008


	//----- nvinfo : EIATTR_SW_WAR
	.align		4
.L_61:
        /*0040*/ 	.byte	0x04, 0x36
        /*0042*/ 	.short	(.L_63 - .L_62)
.L_62:
        /*0044*/ 	.word	0x00000008
.L_63:


//--------------------- .nv.callgraph             --------------------------
	.section	.nv.callgraph,"",@"SHT_CUDA_CALLGRAPH"
	.align	4
	.sectionentsize	8
	.align		4
        /*0000*/ 	.word	0x00000000
	.align		4
        /*0004*/ 	.word	0xffffffff
	.align		4
        /*0008*/ 	.word	0x00000000
	.align		4
        /*000c*/ 	.word	0xfffffffe
	.align		4
        /*0010*/ 	.word	0x00000000
	.align		4
        /*0014*/ 	.word	0xfffffffd
	.align		4
        /*0018*/ 	.word	0x00000000
	.align		4
        /*001c*/ 	.word	0xfffffffc


//--------------------- .text._Z11mathKernel3Pf   --------------------------
	.section	.text._Z11mathKernel3Pf,"ax",@progbits
	.align	128
        .global         _Z11mathKernel3Pf
        .type           _Z11mathKernel3Pf,@function
        .size           _Z11mathKernel3Pf,(.L_x_4 - _Z11mathKernel3Pf)
        .other          _Z11mathKernel3Pf,@"STO_CUDA_ENTRY STV_DEFAULT"
_Z11mathKernel3Pf:
.text._Z11mathKernel3Pf:
[----:B------:R-:W-:Y:S01]  /*0000*/  LDC R1, c[0x0][0x37c] ;  /* 0x0000df00ff017b82 */ /* 0x000fe20000000800 */
[----:B------:R-:W0:Y:S07]  /*0010*/  S2R R0, SR_TID.X ;  /* 0x0000000000007919 */ /* 0x000e2e0000002100 */
[----:B------:R-:W0:Y:S01]  /*0020*/  S2UR UR6, SR_CTAID.X ;  /* 0x00000000000679c3 */ /* 0x000e220000002500 */
[----:B------:R-:W1:Y:S01]  /*0030*/  LDCU.64 UR4, c[0x0][0x358] ;  /* 0x00006b00ff0477ac */ /* 0x000e620008000a00 */
[----:B------:R-:W-:-:S06]  /*0040*/  HFMA2 R7, -RZ, RZ, 3.390625, 0 ;  /* 0x42c80000ff077431 */ /* 0x000fcc00000001ff */
[----:B------:R-:W0:Y:S08]  /*0050*/  LDC R5, c[0x0][0x360] ;  /* 0x0000d800ff057b82 */ /* 0x000e300000000800 */
[----:B------:R-:W2:Y:S01]  /*0060*/  LDC.64 R2, c[0x0][0x380] ;  /* 0x0000e000ff027b82 */ /* 0x000ea20000000a00 */
[----:B0-----:R-:W-:-:S04]  /*0070*/  IMAD R5, R5, UR6, R0 ;  /* 0x0000000605057c24 */ /* 0x001fc8000f8e0200 */
[----:B--2---:R-:W-:-:S05]  /*0080*/  IMAD.WIDE R2, R5, 0x4, R2 ;  /* 0x0000000405027825 */ /* 0x004fca00078e0202 */
[----:B-1----:R-:W-:Y:S01]  /*0090*/  STG.E desc[UR4][R2.64], R7 ;  /* 0x0000000702007986 */ /* 0x002fe2000c101904 */
[----:B------:R-:W-:Y:S05]  /*00a0*/  EXIT ;  /* 0x000000000000794d */ /* 0x000fea0003800000 */
.L_x_0:
[----:B------:R-:W-:-:S00]  /*00b0*/  BRA `(.L_x_0) ;  /* 0xfffffffc00fc7947 */ /* 0x000fc0000383ffff */
[----:B------:R-:W-:-:S00]  /*00c0*/  NOP ;  /* 0x0000000000007918 */ /* 0x000fc00000000000 */
        /* <DEDUP_REMOVED lines=11> */
.L_x_4:


//--------------------- .text._Z11mathKernel2Pf   --------------------------
	.section	.text._Z11mathKernel2Pf,"ax",@progbits
	.align	128
        .global         _Z11mathKernel2Pf
        .type           _Z11mathKernel2Pf,@function
        .size           _Z11mathKernel2Pf,(.L_x_5 - _Z11mathKernel2Pf)
        .other          _Z11mathKernel2Pf,@"STO_CUDA_ENTRY STV_DEFAULT"
_Z11mathKernel2Pf:
.text._Z11mathKernel2Pf:
[----:B------:R-:W-:Y:S01]  /*0000*/  LDC R1, c[0x0][0x37c] ;  /* 0x0000df00ff017b82 */ /* 0x000fe20000000800 */
[----:B------:R-:W0:Y:S07]  /*0010*/  S2R R0, SR_TID.X ;  /* 0x0000000000007919 */ /* 0x000e2e0000002100 */
[----:B------:R-:W0:Y:S08]  /*0020*/  S2UR UR4, SR_CTAID.X ;  /* 0x00000000000479c3 */ /* 0x000e300000002500 */
[----:B------:R-:W0:Y:S08]  /*0030*/  LDC R5, c[0x0][0x360] ;  /* 0x0000d800ff057b82 */ /* 0x000e300000000800 */
[----:B------:R-:W1:Y:S01]  /*0040*/  LDC.64 R2, c[0x0][0x380] ;  /* 0x0000e000ff027b82 */ /* 0x000e620000000a00 */
[----:B0-----:R-:W-:Y:S01]  /*0050*/  IMAD R5, R5, UR4, R0 ;  /* 0x0000000405057c24 */ /* 0x001fe2000f8e0200 */
[----:B------:R-:W0:Y:S04]  /*0060*/  LDCU.64 UR4, c[0x0][0x358] ;  /* 0x00006b00ff0477ac */ /* 0x000e280008000a00 */
[----:B------:R-:W-:Y:S01]  /*0070*/  SHF.R.S32.HI R0, RZ, 0x1f, R5 ;  /* 0x0000001fff007819 */ /* 0x000fe20000011405 */
[----:B-1----:R-:W-:-:S03]  /*0080*/  IMAD.WIDE R2, R5, 0x4, R2 ;  /* 0x0000000405027825 */ /* 0x002fc600078e0202 */
[----:B------:R-:W-:-:S04]  /*0090*/  LEA.HI R0, R0, R5, RZ, 0x5 ;  /* 0x0000000500007211 */ /* 0x000fc800078f28ff */
[----:B------:R-:W-:-:S04]  /*00a0*/  SHF.R.U32.HI R0, RZ, 0x5, R0 ;  /* 0x00000005ff007819 */ /* 0x000fc80000011600 */
[----:B------:R-:W-:-:S04]  /*00b0*/  LOP3.LUT R0, R0, 0x1, RZ, 0xc0, !PT ;  /* 0x0000000100007812 */ /* 0x000fc800078ec0ff */
[----:B------:R-:W-:Y:S01]  /*00c0*/  ISETP.NE.U32.AND P0, PT, R0, 0x1, PT ;  /* 0x000000010000780c */ /* 0x000fe20003f05070 */
[----:B------:R-:W-:-:S05]  /*00d0*/  IMAD.MOV.U32 R0, RZ, RZ, 0x43480000 ;  /* 0x43480000ff007424 */ /* 0x000fca00078e00ff */
[----:B------:R-:W-:-:S05]  /*00e0*/  FSEL R5, R0, 100, !P0 ;  /* 0x42c8000000057808 */ /* 0x000fca0004000000 */
[----:B0-----:R-:W-:Y:S01]  /*00f0*/  STG.E desc[UR4][R2.64], R5 ;  /* 0x0000000502007986 */ /* 0x001fe2000c101904 */
[----:B------:R-:W-:Y:S05]  /*0100*/  EXIT ;  /* 0x000000000000794d */ /* 0x000fea0003800000 */
.L_x_1:
        /* <DEDUP_REMOVED lines=15> */
.L_x_5:


//--------------------- .text._Z11mathKernel1Pf   --------------------------
	.section	.text._Z11mathKernel1Pf,"ax",@progbits
	.align	128
        .global         _Z11mathKernel1Pf
        .type           _Z11mathKernel1Pf,@function
        .size           _Z11mathKernel1Pf,(.L_x_6 - _Z11mathKernel1Pf)
        .other          _Z11mathKernel1Pf,@"STO_CUDA_ENTRY STV_DEFAULT"
_Z11mathKernel1Pf:
.text._Z11mathKernel1Pf:
[----:B------:R-:W-:Y:S01]  /*0000*/  LDC R1, c[0x0][0x37c] ;  /* 0x0000df00ff017b82 */ /* 0x000fe20000000800 */
[----:B------:R-:W0:Y:S07]  /*0010*/  S2R R0, SR_TID.X ;  /* 0x0000000000007919 */ /* 0x000e2e0000002100 */
[----:B------:R-:W0:Y:S08]  /*0020*/  S2UR UR4, SR_CTAID.X ;  /* 0x00000000000479c3 */ /* 0x000e300000002500 */
[----:B------:R-:W0:Y:S08]  /*0030*/  LDC R5, c[0x0][0x360] ;  /* 0x0000d800ff057b82 */ /* 0x000e300000000800 */
[----:B------:R-:W1:Y:S01]  /*0040*/  LDC.64 R2, c[0x0][0x380] ;  /* 0x0000e000ff027b82 */ /* 0x000e620000000a00 */
[----:B0-----:R-:W-:Y:S01]  /*0050*/  IMAD R5, R5, UR4, R0 ;  /* 0x0000000405057c24 */ /* 0x001fe2000f8e0200 */
[----:B------:R-:W0:Y:S04]  /*0060*/  LDCU.64 UR4, c[0x0][0x358] ;  /* 0x00006b00ff0477ac */ /* 0x000e280008000a00 */
[C---:B------:R-:W-:Y:S01]  /*0070*/  LOP3.LUT R0, R5.reuse, 0x1, RZ, 0xc0, !PT ;  /* 0x0000000105007812 */ /* 0x040fe200078ec0ff */
[----:B-1----:R-:W-:-:S03]  /*0080*/  IMAD.WIDE R2, R5, 0x4, R2 ;  /* 0x0000000405027825 */ /* 0x002fc600078e0202 */
[----:B------:R-:W-:Y:S01]  /*0090*/  ISETP.NE.U32.AND P0, PT, R0, 0x1, PT ;  /* 0x000000010000780c */ /* 0x000fe20003f05070 */
[----:B------:R-:W-:-:S05]  /*00a0*/  HFMA2 R0, -RZ, RZ, 3.640625, 0 ;  /* 0x43480000ff007431 */ /* 0x000fca00000001ff */
[----:B------:R-:W-:-:S05]  /*00b0*/  FSEL R5, R0, 100, !P0 ;  /* 0x42c8000000057808 */ /* 0x000fca0004000000 */
[----:B0-----:R-:W-:Y:S01]  /*00c0*/  STG.E desc[UR4][R2.64], R5 ;  /* 0x0000000502007986 */ /* 0x001fe2000c101904 */
[----:B------:R-:W-:Y:S05]  /*00d0*/  EXIT ;  /* 0x000000000000794d */ /* 0x000fea0003800000 */
.L_x_2:
        /* <DEDUP_REMOVED lines=10> */
.L_x_6:


//--------------------- .text._Z9warmingupPf      --------------------------
	.section	.text._Z9warmingupPf,"ax",@progbits
	.align	128
        .global         _Z9warmingupPf
        .type           _Z9warmingupPf,@function
        .size           _Z9warmingupPf,(.L_x_7 - _Z9warmingupPf)
        .other          _Z9warmingupPf,@"STO_CUDA_ENTRY STV_DEFAULT"
_Z9warmingupPf:
.text._Z9warmingupPf:
        /* <DEDUP_REMOVED lines=17> */
.L_x_3:
        /* <DEDUP_REMOVED lines=15> */
.L_x_7:


//--------------------- .nv.shared.reserved.0     --------------------------
	.section	.nv.shared.reserved.0,"aw",@nobits
	.weak		__nv_reservedSMEM_offset_0_alias
	.size		__nv_reservedSMEM_offset_0_alias, 0, 64
	.other		__nv_reservedSMEM_offset_0_alias,@"STO_CUDA_RESERVED_SHARED STV_DEFAULT"
__nv_reservedSMEM_offset_0_alias:
	.zero		0
	.zero		64


//--------------------- .nv.constant0._Z11mathKernel3Pf --------------------------
	.section	.nv.constant0._Z11mathKernel3Pf,"a",@progbits
	.sectionflags	@""
	.align	4
.nv.constant0._Z11mathKernel3Pf:
	.zero		904


//--------------------- .nv.constant0._Z11mathKernel2Pf --------------------------
	.section	.nv.constant0._Z11mathKernel2Pf,"a",@progbits
	.sectionflags	@""
	.align	4
.nv.constant0._Z11mathKernel2Pf:
	.zero		904


//--------------------- .nv.constant0._Z11mathKernel1Pf --------------------------
	.section	.nv.constant0._Z11mathKernel1Pf,"a",@progbits
	.sectionflags	@""
	.align	4
.nv.constant0._Z11mathKernel1Pf:
	.zero		904


//--------------------- .nv.constant0._Z9warmingupPf --------------------------
	.section	.nv.constant0._Z9warmingupPf,"a",@progbits
	.sectionflags	@""
	.align	4
.nv.constant0._Z9warmingupPf:
	.zero		904


//--------------------- SYMBOLS --------------------------

	.type		.nv.reservedSmem.offset0,@object
	.size		.nv.reservedSmem.offset0,0x4
